	.headerflags	@"EF_CUDA_TEXMODE_UNIFIED EF_CUDA_64BIT_ADDRESS EF_CUDA_ACCELERATORS EF_CUDA_SM90 EF_CUDA_VIRTUAL_SM(EF_CUDA_SM90)"
	.elftype	@"ET_EXEC"


//--------------------- .nv.info                  --------------------------
	.section	.nv.info,"",@"SHT_CUDA_INFO"
	.align	4


	//----- nvinfo : EIATTR_REGCOUNT
	.align		4
        /*0000*/ 	.byte	0x04, 0x2f
        /*0002*/ 	.short	(.L_1 - .L_0)
	.align		4
.L_0:
        /*0004*/ 	.word	index@(triton_poi_fused_add_cat_6)
        /*0008*/ 	.word	0x00000020


	//----- nvinfo : EIATTR_MIN_STACK_SIZE
	.align		4
.L_1:
        /*000c*/ 	.byte	0x04, 0x12
        /*000e*/ 	.short	(.L_3 - .L_2)
	.align		4
.L_2:
        /*0010*/ 	.word	index@(triton_poi_fused_add_cat_6)
        /*0014*/ 	.word	0x00000000


	//----- nvinfo : EIATTR_FRAME_SIZE
	.align		4
.L_3:
        /*0018*/ 	.byte	0x04, 0x11
        /*001a*/ 	.short	(.L_5 - .L_4)
	.align		4
.L_4:
        /*001c*/ 	.word	index@(triton_poi_fused_add_cat_6)
        /*0020*/ 	.word	0x00000000


	//----- nvinfo : EIATTR_MIN_STACK_SIZE
	.align		4
.L_5:
        /*0024*/ 	.byte	0x04, 0x12
        /*0026*/ 	.short	(.L_7 - .L_6)
	.align		4
.L_6:
        /*0028*/ 	.word	index@(triton_poi_fused_add_cat_6)
        /*002c*/ 	.word	0x00000000
.L_7:


//--------------------- .nv.info.triton_poi_fused_add_cat_6 --------------------------
	.section	.nv.info.triton_poi_fused_add_cat_6,"",@"SHT_CUDA_INFO"
	.sectionflags	@""
	.align	4


	//----- nvinfo : EIATTR_CUDA_API_VERSION
	.align		4
        /*0000*/ 	.byte	0x04, 0x37
        /*0002*/ 	.short	(.L_9 - .L_8)
.L_8:
        /*0004*/ 	.word	0x0000007c


	//----- nvinfo : EIATTR_KPARAM_INFO
	.align		4
.L_9:
        /*0008*/ 	.byte	0x04, 0x17
        /*000a*/ 	.short	(.L_11 - .L_10)
.L_10:
        /*000c*/ 	.word	0x00000000
        /*0010*/ 	.short	0x0008
        /*0012*/ 	.short	0x0040
        /*0014*/ 	.byte	0x00, 0xf0, 0x11, 0x00


	//----- nvinfo : EIATTR_KPARAM_INFO
	.align		4
.L_11:
        /*0018*/ 	.byte	0x04, 0x17
        /*001a*/ 	.short	(.L_13 - .L_12)
.L_12:
        /*001c*/ 	.word	0x00000000
        /*0020*/ 	.short	0x0007
        /*0022*/ 	.short	0x0038
        /*0024*/ 	.byte	0x00, 0xf4, 0x21, 0x00


	//----- nvinfo : EIATTR_KPARAM_INFO
	.align		4
.L_13:
        /*0028*/ 	.byte	0x04, 0x17
        /*002a*/ 	.short	(.L_15 - .L_14)
.L_14:
        /*002c*/ 	.word	0x00000000
        /*0030*/ 	.short	0x0006
        /*0032*/ 	.short	0x0030
        /*0034*/ 	.byte	0x00, 0xf4, 0x21, 0x00


	//----- nvinfo : EIATTR_KPARAM_INFO
	.align		4
.L_15:
        /*0038*/ 	.byte	0x04, 0x17
        /*003a*/ 	.short	(.L_17 - .L_16)
.L_16:
        /*003c*/ 	.word	0x00000000
        /*0040*/ 	.short	0x0005
        /*0042*/ 	.short	0x0028
        /*0044*/ 	.byte	0x00, 0xf4, 0x21, 0x00


	//----- nvinfo : EIATTR_KPARAM_INFO
	.align		4
.L_17:
        /*0048*/ 	.byte	0x04, 0x17
        /*004a*/ 	.short	(.L_19 - .L_18)
.L_18:
        /*004c*/ 	.word	0x00000000
        /*0050*/ 	.short	0x0004
        /*0052*/ 	.short	0x0020
        /*0054*/ 	.byte	0x00, 0xf4, 0x21, 0x00


	//----- nvinfo : EIATTR_KPARAM_INFO
	.align		4
.L_19:
        /*0058*/ 	.byte	0x04, 0x17
        /*005a*/ 	.short	(.L_21 - .L_20)
.L_20:
        /*005c*/ 	.word	0x00000000
        /*0060*/ 	.short	0x0003
        /*0062*/ 	.short	0x0018
        /*0064*/ 	.byte	0x00, 0xf4, 0x21, 0x00


	//----- nvinfo : EIATTR_KPARAM_INFO
	.align		4
.L_21:
        /*0068*/ 	.byte	0x04, 0x17
        /*006a*/ 	.short	(.L_23 - .L_22)
.L_22:
        /*006c*/ 	.word	0x00000000
        /*0070*/ 	.short	0x0002
        /*0072*/ 	.short	0x0010
        /*0074*/ 	.byte	0x00, 0xf4, 0x21, 0x00


	//----- nvinfo : EIATTR_KPARAM_INFO
	.align		4
.L_23:
        /*0078*/ 	.byte	0x04, 0x17
        /*007a*/ 	.short	(.L_25 - .L_24)
.L_24:
        /*007c*/ 	.word	0x00000000
        /*0080*/ 	.short	0x0001
        /*0082*/ 	.short	0x0008
        /*0084*/ 	.byte	0x00, 0xf4, 0x21, 0x00


	//----- nvinfo : EIATTR_KPARAM_INFO
	.align		4
.L_25:
        /*0088*/ 	.byte	0x04, 0x17
        /*008a*/ 	.short	(.L_27 - .L_26)
.L_26:
        /*008c*/ 	.word	0x00000000
        /*0090*/ 	.short	0x0000
        /*0092*/ 	.short	0x0000
        /*0094*/ 	.byte	0x00, 0xf4, 0x21, 0x00


	//----- nvinfo : EIATTR_SPARSE_MMA_MASK
	.align		4
.L_27:
        /*0098*/ 	.byte	0x03, 0x50
        /*009a*/ 	.short	0x0000


	//----- nvinfo : EIATTR_MAXREG_COUNT
	.align		4
        /*009c*/ 	.byte	0x03, 0x1b
        /*009e*/ 	.short	0x00ff


	//----- nvinfo : EIATTR_EXIT_INSTR_OFFSETS
	.align		4
        /*00a0*/ 	.byte	0x04, 0x1c
        /*00a2*/ 	.short	(.L_29 - .L_28)


	//   ....[0]....
.L_28:
        /*00a4*/ 	.word	0x00000810


	//----- nvinfo : EIATTR_REQNTID
	.align		4
.L_29:
        /*00a8*/ 	.byte	0x04, 0x10
        /*00aa*/ 	.short	(.L_31 - .L_30)
.L_30:
        /*00ac*/ 	.word	0x00000080
        /*00b0*/ 	.word	0x00000001
        /*00b4*/ 	.word	0x00000001


	//----- nvinfo : EIATTR_CBANK_PARAM_SIZE
	.align		4
.L_31:
        /*00b8*/ 	.byte	0x03, 0x19
        /*00ba*/ 	.short	0x0044


	//----- nvinfo : EIATTR_PARAM_CBANK
	.align		4
        /*00bc*/ 	.byte	0x04, 0x0a
        /*00be*/ 	.short	(.L_33 - .L_32)
	.align		4
.L_32:
        /*00c0*/ 	.word	index@(.nv.constant0.triton_poi_fused_add_cat_6)
        /*00c4*/ 	.short	0x0210
        /*00c6*/ 	.short	0x0044


	//----- nvinfo : EIATTR_SW_WAR
	.align		4
.L_33:
        /*00c8*/ 	.byte	0x04, 0x36
        /*00ca*/ 	.short	(.L_35 - .L_34)
.L_34:
        /*00cc*/ 	.word	0x00000008
.L_35:


//--------------------- .nv.callgraph             --------------------------
	.section	.nv.callgraph,"",@"SHT_CUDA_CALLGRAPH"
	.align	4
	.sectionentsize	8
	.align		4
        /*0000*/ 	.word	0x00000000
	.align		4
        /*0004*/ 	.word	0xffffffff
	.align		4
        /*0008*/ 	.word	0x00000000
	.align		4
        /*000c*/ 	.word	0xfffffffe
	.align		4
        /*0010*/ 	.word	0x00000000
	.align		4
        /*0014*/ 	.word	0xfffffffd
	.align		4
        /*0018*/ 	.word	0x00000000
	.align		4
        /*001c*/ 	.word	0xfffffffc


//--------------------- .text.triton_poi_fused_add_cat_6 --------------------------
	.section	.text.triton_poi_fused_add_cat_6,"ax",@progbits
	.align	128
        .global         triton_poi_fused_add_cat_6
        .type           triton_poi_fused_add_cat_6,@function
        .size           triton_poi_fused_add_cat_6,(.L_x_1 - triton_poi_fused_add_cat_6)
        .other          triton_poi_fused_add_cat_6,@"STO_CUDA_ENTRY STV_DEFAULT"
triton_poi_fused_add_cat_6:
.text.triton_poi_fused_add_cat_6:
[----:B------:R-:W-:Y:S01]  /*0000*/  LDC R1, c[0x0][0x28] ;  /* 0x00000a00ff017b82 */ /* 0x000fe20000000800 */
[----:B------:R-:W1:Y:S01]  /*0010*/  S2R R0, SR_TID.X ;  /* 0x0000000000007919 */ /* 0x000e620000002100 */
[----:B------:R-:W-:Y:S01]  /*0020*/  ULDC.64 UR4, c[0x0][0x220] ;  /* 0x0000880000047ab9 */ /* 0x000fe20000000a00 */
[----:B------:R-:W-:Y:S01]  /*0030*/  ULDC.64 UR6, c[0x0][0x228] ;  /* 0x00008a0000067ab9 */ /* 0x000fe20000000a00 */
[----:B------:R-:W2:Y:S01]  /*0040*/  S2R R3, SR_CTAID.X ;  /* 0x0000000000037919 */ /* 0x000ea20000002500 */
[----:B-1----:R-:W-:-:S05]  /*0050*/  IMAD.SHL.U32 R0, R0, 0x2, RZ ;  /* 0x0000000200007824 */ /* 0x002fca00078e00ff */
[----:B------:R-:W-:-:S05]  /*0060*/  LOP3.LUT R0, R0, 0xfe, RZ, 0xc0, !PT ;  /* 0x000000fe00007812 */ /* 0x000fca00078ec0ff */
[----:B--2---:R-:W-:-:S05]  /*0070*/  IMAD R2, R3, 0x100, R0 ;  /* 0x0000010003027824 */ /* 0x004fca00078e0200 */
[----:B------:R-:W-:-:S04]  /*0080*/  SHF.R.S32.HI R3, RZ, 0x1f, R2 ;  /* 0x0000001fff037819 */ /* 0x000fc80000011402 */
[CC--:B------:R-:W-:Y:S02]  /*0090*/  LEA.HI R0, R3.reuse, R2.reuse, RZ, 0x8 ;  /* 0x0000000203007211 */ /* 0x0c0fe400078f40ff */
[----:B------:R-:W-:Y:S02]  /*00a0*/  LEA.HI R28, R3, R2, RZ, 0xe ;  /* 0x00000002031c7211 */ /* 0x000fe400078f70ff */
[----:B------:R-:W-:Y:S02]  /*00b0*/  SHF.R.S32.HI R8, RZ, 0x8, R0 ;  /* 0x00000008ff087819 */ /* 0x000fe40000011400 */
[----:B------:R-:W-:Y:S02]  /*00c0*/  LOP3.LUT R7, R0, 0xffffff00, RZ, 0xc0, !PT ;  /* 0xffffff0000077812 */ /* 0x000fe400078ec0ff */
[----:B------:R-:W-:Y:S02]  /*00d0*/  LEA.HI R4, R8, R8, RZ, 0x6 ;  /* 0x0000000808047211 */ /* 0x000fe400078f30ff */
[----:B------:R-:W-:-:S02]  /*00e0*/  SHF.R.S32.HI R3, RZ, 0xe, R28 ;  /* 0x0000000eff037819 */ /* 0x000fc4000001141c */
[----:B------:R-:W-:Y:S01]  /*00f0*/  LOP3.LUT R5, R4, 0xffffffc0, RZ, 0xc0, !PT ;  /* 0xffffffc004057812 */ /* 0x000fe200078ec0ff */
[----:B------:R-:W-:-:S04]  /*0100*/  IMAD.IADD R4, R2, 0x1, -R7 ;  /* 0x0000000102047824 */ /* 0x000fc800078e0a07 */
[----:B------:R-:W-:Y:S02]  /*0110*/  IMAD.IADD R0, R8, 0x1, -R5 ;  /* 0x0000000108007824 */ /* 0x000fe400078e0a05 */
[----:B------:R-:W-:Y:S02]  /*0120*/  IMAD R5, R3, 0xc00, R4 ;  /* 0x00000c0003057824 */ /* 0x000fe400078e0204 */
[C---:B------:R-:W-:Y:S02]  /*0130*/  IMAD.SHL.U32 R4, R0.reuse, 0x100, RZ ;  /* 0x0000010000047824 */ /* 0x040fe400078e00ff */
[----:B------:R-:W-:Y:S01]  /*0140*/  VIADD R6, R0, 0xffffffd8 ;  /* 0xffffffd800067836 */ /* 0x000fe20000000000 */
[----:B------:R-:W-:Y:S02]  /*0150*/  SHF.R.S32.HI R7, RZ, 0x1f, R5 ;  /* 0x0000001fff077819 */ /* 0x000fe40000011405 */
[----:B------:R-:W-:-:S04]  /*0160*/  IADD3 R5, P0, R4, R5, RZ ;  /* 0x0000000504057210 */ /* 0x000fc80007f1e0ff */
[----:B------:R-:W-:Y:S01]  /*0170*/  LEA.HI.X.SX32 R14, R4, R7, 0x1, P0 ;  /* 0x00000007040e7211 */ /* 0x000fe200000f0eff */
[C---:B------:R-:W-:Y:S01]  /*0180*/  IMAD.SHL.U32 R15, R5.reuse, 0x4, RZ ;  /* 0x00000004050f7824 */ /* 0x040fe200078e00ff */
[----:B------:R-:W-:Y:S02]  /*0190*/  ISETP.GE.U32.AND P0, PT, R6, 0xc, PT ;  /* 0x0000000c0600780c */ /* 0x000fe40003f06070 */
[----:B------:R-:W-:Y:S02]  /*01a0*/  CS2R R6, SRZ ;  /* 0x0000000000067805 */ /* 0x000fe4000001ff00 */
[----:B------:R-:W-:Y:S02]  /*01b0*/  SHF.L.U64.HI R14, R5, 0x2, R14 ;  /* 0x00000002050e7819 */ /* 0x000fe4000001020e */
[----:B------:R-:W-:Y:S02]  /*01c0*/  CS2R R4, SRZ ;  /* 0x0000000000047805 */ /* 0x000fe4000001ff00 */
[----:B------:R-:W-:-:S02]  /*01d0*/  IADD3 R16, P1, R15, UR4, RZ ;  /* 0x000000040f107c10 */ /* 0x000fc4000ff3e0ff */
[----:B------:R-:W-:Y:S02]  /*01e0*/  IADD3 R26, P2, R15, UR6, RZ ;  /* 0x000000060f1a7c10 */ /* 0x000fe4000ff5e0ff */
[----:B------:R-:W-:Y:S01]  /*01f0*/  IADD3.X R17, R14, UR5, RZ, P1, !PT ;  /* 0x000000050e117c10 */ /* 0x000fe20008ffe4ff */
[----:B------:R-:W-:Y:S01]  /*0200*/  ULDC.64 UR4, c[0x0][0x208] ;  /* 0x0000820000047ab9 */ /* 0x000fe20000000a00 */
[----:B------:R-:W-:Y:S02]  /*0210*/  IADD3.X R27, R14, UR7, RZ, P2, !PT ;  /* 0x000000070e1b7c10 */ /* 0x000fe400097fe4ff */
[----:B------:R-:W-:Y:S02]  /*0220*/  CS2R R12, SRZ ;  /* 0x00000000000c7805 */ /* 0x000fe4000001ff00 */
[----:B------:R-:W-:Y:S01]  /*0230*/  SHF.R.S32.HI R9, RZ, 0x1f, R2 ;  /* 0x0000001fff097819 */ /* 0x000fe20000011402 */
[----:B------:R-:W2:Y:S01]  /*0240*/  @!P0 LDG.E.64 R4, desc[UR4][R16.64+-0xa000] ;  /* 0xff60000410048981 */ /* 0x000ea2000c1e1b00 */
[----:B------:R-:W-:-:S02]  /*0250*/  LEA.HI R8, R8, R8, RZ, 0x6 ;  /* 0x0000000808087211 */ /* 0x000fc400078f30ff */
[----:B------:R-:W-:Y:S02]  /*0260*/  CS2R R18, SRZ ;  /* 0x0000000000127805 */ /* 0x000fe4000001ff00 */
[----:B------:R-:W-:Y:S01]  /*0270*/  CS2R R24, SRZ ;  /* 0x0000000000187805 */ /* 0x000fe2000001ff00 */
[----:B------:R-:W3:Y:S01]  /*0280*/  @!P0 LDG.E.64 R6, desc[UR4][R26.64+-0xa000] ;  /* 0xff6000041a068981 */ /* 0x000ee2000c1e1b00 */
[----:B------:R-:W-:Y:S01]  /*0290*/  LEA.HI R9, R9, R2, RZ, 0x8 ;  /* 0x0000000209097211 */ /* 0x000fe200078f40ff */
[----:B------:R-:W-:Y:S01]  /*02a0*/  ULDC.64 UR6, c[0x0][0x230] ;  /* 0x00008c0000067ab9 */ /* 0x000fe20000000a00 */
[----:B------:R-:W-:Y:S02]  /*02b0*/  LOP3.LUT R8, R8, 0xffffffc0, RZ, 0xc0, !PT ;  /* 0xffffffc008087812 */ /* 0x000fe400078ec0ff */
[----:B------:R-:W-:Y:S02]  /*02c0*/  CS2R R22, SRZ ;  /* 0x0000000000167805 */ /* 0x000fe4000001ff00 */
[----:B------:R-:W-:-:S05]  /*02d0*/  SHF.R.S32.HI R9, RZ, 0x8, R9 ;  /* 0x00000008ff097819 */ /* 0x000fca0000011409 */
[----:B------:R-:W-:Y:S02]  /*02e0*/  IMAD.IADD R10, R9, 0x1, -R8 ;  /* 0x00000001090a7824 */ /* 0x000fe400078e0a08 */
[C---:B------:R-:W-:Y:S02]  /*02f0*/  VIADD R9, R0.reuse, 0xffffffe4 ;  /* 0xffffffe400097836 */ /* 0x040fe40000000000 */
[----:B------:R-:W-:Y:S01]  /*0300*/  VIADD R8, R0, 0xfffffff0 ;  /* 0xfffffff000087836 */ /* 0x000fe20000000000 */
[----:B------:R-:W-:Y:S02]  /*0310*/  ISETP.GT.AND P3, PT, R10, 0x33, PT ;  /* 0x000000330a00780c */ /* 0x000fe40003f64270 */
[----:B------:R-:W-:Y:S02]  /*0320*/  ISETP.GE.U32.AND P1, PT, R9, 0xc, PT ;  /* 0x0000000c0900780c */ /* 0x000fe40003f26070 */
[----:B------:R-:W-:Y:S02]  /*0330*/  ISETP.GE.U32.AND P2, PT, R8, 0xc, PT ;  /* 0x0000000c0800780c */ /* 0x000fe40003f46070 */
[----:B------:R-:W-:-:S02]  /*0340*/  CS2R R8, SRZ ;  /* 0x0000000000087805 */ /* 0x000fc4000001ff00 */
[----:B------:R-:W-:Y:S02]  /*0350*/  IADD3 R10, P4, R15, UR6, RZ ;  /* 0x000000060f0a7c10 */ /* 0x000fe4000ff9e0ff */
[----:B------:R-:W-:Y:S02]  /*0360*/  CS2R R20, SRZ ;  /* 0x0000000000147805 */ /* 0x000fe4000001ff00 */
[----:B------:R-:W-:Y:S01]  /*0370*/  IADD3.X R11, R14, UR7, RZ, P4, !PT ;  /* 0x000000070e0b7c10 */ /* 0x000fe2000a7fe4ff */
[----:B------:R-:W-:Y:S01]  /*0380*/  ULDC.64 UR6, c[0x0][0x238] ;  /* 0x00008e0000067ab9 */ /* 0x000fe20000000a00 */
[----:B------:R-:W4:Y:S04]  /*0390*/  @P3 LDG.E.64 R24, desc[UR4][R16.64+-0xd000] ;  /* 0xff30000410183981 */ /* 0x000f28000c1e1b00 */
[----:B------:R-:W5:Y:S04]  /*03a0*/  @!P1 LDG.E.64 R12, desc[UR4][R16.64+-0x7000] ;  /* 0xff900004100c9981 */ /* 0x000f68000c1e1b00 */
[----:B------:R1:W5:Y:S04]  /*03b0*/  @!P2 LDG.E.64 R18, desc[UR4][R16.64+-0x4000] ;  /* 0xffc000041012a981 */ /* 0x000368000c1e1b00 */
[----:B------:R-:W5:Y:S04]  /*03c0*/  @!P1 LDG.E.64 R8, desc[UR4][R26.64+-0x7000] ;  /* 0xff9000041a089981 */ /* 0x000f68000c1e1b00 */
[----:B------:R1:W5:Y:S02]  /*03d0*/  @P3 LDG.E.64 R22, desc[UR4][R26.64+-0xd000] ;  /* 0xff3000041a163981 */ /* 0x000364000c1e1b00 */
[----:B-1----:R-:W-:-:S02]  /*03e0*/  CS2R R16, SRZ ;  /* 0x0000000000107805 */ /* 0x002fc4000001ff00 */
[----:B------:R-:W5:Y:S04]  /*03f0*/  @P3 LDG.E.64 R20, desc[UR4][R10.64+-0xd000] ;  /* 0xff3000040a143981 */ /* 0x000f68000c1e1b00 */
[----:B------:R1:W5:Y:S01]  /*0400*/  @!P0 LDG.E.64 R16, desc[UR4][R10.64+-0xa000] ;  /* 0xff6000040a108981 */ /* 0x000362000c1e1b00 */
[----:B------:R-:W-:-:S04]  /*0410*/  IADD3 R26, P4, R15, UR6, RZ ;  /* 0x000000060f1a7c10 */ /* 0x000fc8000ff9e0ff */
[----:B------:R-:W-:Y:S02]  /*0420*/  IADD3.X R27, R14, UR7, RZ, P4, !PT ;  /* 0x000000070e1b7c10 */ /* 0x000fe4000a7fe4ff */
[----:B------:R-:W-:Y:S01]  /*0430*/  CS2R R14, SRZ ;  /* 0x00000000000e7805 */ /* 0x000fe2000001ff00 */
[----:B-1----:R-:W1:Y:S01]  /*0440*/  LDC.64 R10, c[0x0][0x218] ;  /* 0x00008600ff0a7b82 */ /* 0x002e620000000a00 */
[----:B------:R-:W-:-:S04]  /*0450*/  LOP3.LUT R29, R28, 0xffffc000, RZ, 0xc0, !PT ;  /* 0xffffc0001c1d7812 */ /* 0x000fc800078ec0ff */
[----:B------:R1:W5:Y:S01]  /*0460*/  @P3 LDG.E.64 R14, desc[UR4][R26.64+-0xd000] ;  /* 0xff3000041a0e3981 */ /* 0x000362000c1e1b00 */
[----:B------:R-:W-:Y:S01]  /*0470*/  ISETP.GE.AND P4, PT, R0, 0x10, PT ;  /* 0x000000100000780c */ /* 0x000fe20003f86270 */
[C---:B------:R-:W-:Y:S01]  /*0480*/  IMAD.IADD R0, R2.reuse, 0x1, -R29 ;  /* 0x0000000102007824 */ /* 0x040fe200078e0a1d */
[----:B-1----:R-:W1:Y:S03]  /*0490*/  LDC.64 R26, c[0x0][0x240] ;  /* 0x00009000ff1a7b82 */ /* 0x002e660000000a00 */
[----:B------:R-:W-:Y:S02]  /*04a0*/  IMAD R29, R3, 0x1000, R0 ;  /* 0x00001000031d7824 */ /* 0x000fe400078e0200 */
[----:B-1----:R-:W-:-:S06]  /*04b0*/  IMAD.WIDE R26, R2, 0x4, R26 ;  /* 0x00000004021a7825 */ /* 0x002fcc00078e021a */
[----:B------:R-:W5:Y:S01]  /*04c0*/  LDG.E.64 R26, desc[UR4][R26.64] ;  /* 0x000000041a1a7981 */ /* 0x000f62000c1e1b00 */
[----:B--2---:R-:W-:Y:S02]  /*04d0*/  SEL R28, R4, RZ, !P0 ;  /* 0x000000ff041c7207 */ /* 0x004fe40004000000 */
[----:B---3--:R-:W-:-:S05]  /*04e0*/  SEL R4, R6, RZ, !P0 ;  /* 0x000000ff06047207 */ /* 0x008fca0004000000 */
[----:B------:R-:W-:Y:S01]  /*04f0*/  FADD R4, R28, R4 ;  /* 0x000000041c047221 */ /* 0x000fe20000000000 */
[----:B------:R-:W-:Y:S01]  /*0500*/  IMAD.WIDE R28, R29, 0x4, R10 ;  /* 0x000000041d1c7825 */ /* 0x000fe200078e020a */
[----:B------:R-:W-:-:S06]  /*0510*/  CS2R R10, SRZ ;  /* 0x00000000000a7805 */ /* 0x000fcc000001ff00 */
[----:B------:R-:W2:Y:S01]  /*0520*/  @!P4 LDG.E.64 R10, desc[UR4][R28.64] ;  /* 0x000000041c0ac981 */ /* 0x000ea2000c1e1b00 */
[----:B------:R-:W-:Y:S02]  /*0530*/  SEL R6, R7, RZ, !P0 ;  /* 0x000000ff07067207 */ /* 0x000fe40004000000 */
[----:B------:R-:W-:-:S05]  /*0540*/  SEL R5, R5, RZ, !P0 ;  /* 0x000000ff05057207 */ /* 0x000fca0004000000 */
[----:B------:R-:W-:Y:S01]  /*0550*/  FADD R5, R5, R6 ;  /* 0x0000000605057221 */ /* 0x000fe20000000000 */
[----:B----4-:R-:W-:Y:S02]  /*0560*/  SEL R24, R24, RZ, P3 ;  /* 0x000000ff18187207 */ /* 0x010fe40001800000 */
[----:B------:R-:W-:Y:S02]  /*0570*/  SEL R25, R25, RZ, P3 ;  /* 0x000000ff19197207 */ /* 0x000fe40001800000 */
[----:B-----5:R-:W-:Y:S02]  /*0580*/  SEL R7, R22, RZ, P3 ;  /* 0x000000ff16077207 */ /* 0x020fe40001800000 */
[----:B------:R-:W-:-:S03]  /*0590*/  SEL R22, R23, RZ, P3 ;  /* 0x000000ff17167207 */ /* 0x000fc60001800000 */
[----:B------:R-:W-:Y:S01]  /*05a0*/  FADD R24, R24, R7 ;  /* 0x0000000718187221 */ /* 0x000fe20000000000 */
[----:B------:R-:W-:Y:S02]  /*05b0*/  SEL R7, R16, RZ, !P0 ;  /* 0x000000ff10077207 */ /* 0x000fe40004000000 */
[----:B------:R-:W-:Y:S01]  /*05c0*/  SEL R16, R17, RZ, !P0 ;  /* 0x000000ff11107207 */ /* 0x000fe20004000000 */
[----:B------:R-:W-:Y:S01]  /*05d0*/  FADD R25, R25, R22 ;  /* 0x0000001619197221 */ /* 0x000fe20000000000 */
[----:B------:R-:W-:Y:S02]  /*05e0*/  SEL R6, R21, RZ, P3 ;  /* 0x000000ff15067207 */ /* 0x000fe40001800000 */
[----:B------:R-:W-:Y:S01]  /*05f0*/  SEL R23, R20, RZ, P3 ;  /* 0x000000ff14177207 */ /* 0x000fe20001800000 */
[----:B------:R-:W-:Y:S02]  /*0600*/  FADD R16, R5, R16 ;  /* 0x0000001005107221 */ /* 0x000fe40000000000 */
[----:B------:R-:W-:Y:S01]  /*0610*/  FADD R20, R25, R6 ;  /* 0x0000000619147221 */ /* 0x000fe20000000000 */
[----:B------:R-:W-:Y:S01]  /*0620*/  SEL R17, R14, RZ, P3 ;  /* 0x000000ff0e117207 */ /* 0x000fe20001800000 */
[----:B------:R-:W-:Y:S01]  /*0630*/  FADD R14, R4, R7 ;  /* 0x00000007040e7221 */ /* 0x000fe20000000000 */
[----:B------:R-:W-:Y:S01]  /*0640*/  SEL R15, R15, RZ, P3 ;  /* 0x000000ff0f0f7207 */ /* 0x000fe20001800000 */
[----:B------:R-:W1:Y:S01]  /*0650*/  LDC.64 R4, c[0x0][0x210] ;  /* 0x00008400ff047b82 */ /* 0x000e620000000a00 */
[----:B------:R-:W-:Y:S01]  /*0660*/  FADD R24, R24, R23 ;  /* 0x0000001718187221 */ /* 0x000fe20000000000 */
[----:B------:R-:W-:-:S02]  /*0670*/  SEL R21, R12, RZ, !P1 ;  /* 0x000000ff0c157207 */ /* 0x000fc40004800000 */
[----:B------:R-:W-:-:S04]  /*0680*/  SEL R12, R13, RZ, !P1 ;  /* 0x000000ff0d0c7207 */ /* 0x000fc80004800000 */
[----:B------:R-:W3:Y:S01]  /*0690*/  LDC.64 R6, c[0x0][0x248] ;  /* 0x00009200ff067b82 */ /* 0x000ee20000000a00 */
[----:B------:R-:W-:Y:S01]  /*06a0*/  SEL R9, R9, RZ, !P1 ;  /* 0x000000ff09097207 */ /* 0x000fe20004800000 */
[----:B------:R-:W-:Y:S01]  /*06b0*/  FADD R15, R20, R15 ;  /* 0x0000000f140f7221 */ /* 0x000fe20000000000 */
[----:B------:R-:W-:Y:S01]  /*06c0*/  SEL R8, R8, RZ, !P1 ;  /* 0x000000ff08087207 */ /* 0x000fe20004800000 */
[----:B------:R-:W-:Y:S02]  /*06d0*/  FADD R17, R24, R17 ;  /* 0x0000001118117221 */ /* 0x000fe40000000000 */
[----:B------:R-:W-:Y:S01]  /*06e0*/  FADD R9, R12, R9 ;  /* 0x000000090c097221 */ /* 0x000fe20000000000 */
[----:B------:R-:W-:Y:S01]  /*06f0*/  @P0 FSEL R16, R15, RZ, P3 ;  /* 0x000000ff0f100208 */ /* 0x000fe20001800000 */
[----:B------:R-:W-:Y:S01]  /*0700*/  FADD R21, R21, R8 ;  /* 0x0000000815157221 */ /* 0x000fe20000000000 */
[----:B------:R-:W-:Y:S02]  /*0710*/  @P0 FSEL R14, R17, RZ, P3 ;  /* 0x000000ff110e0208 */ /* 0x000fe40001800000 */
[----:B------:R-:W-:-:S02]  /*0720*/  SEL R19, R19, RZ, !P2 ;  /* 0x000000ff13137207 */ /* 0x000fc40005000000 */
[----:B------:R-:W-:Y:S02]  /*0730*/  SEL R18, R18, RZ, !P2 ;  /* 0x000000ff12127207 */ /* 0x000fe40005000000 */
[----:B------:R-:W-:Y:S02]  /*0740*/  @P2 FSEL R19, R9, R16, !P1 ;  /* 0x0000001009132208 */ /* 0x000fe40004800000 */
[----:B------:R-:W-:Y:S01]  /*0750*/  @P2 FSEL R18, R21, R14, !P1 ;  /* 0x0000000e15122208 */ /* 0x000fe20004800000 */
[----:B-1----:R-:W-:Y:S01]  /*0760*/  IMAD.WIDE R4, R2, 0x4, R4 ;  /* 0x0000000402047825 */ /* 0x002fe200078e0204 */
[----:B--2---:R-:W-:Y:S02]  /*0770*/  SEL R9, R10, RZ, !P4 ;  /* 0x000000ff0a097207 */ /* 0x004fe40006000000 */
[----:B------:R-:W-:Y:S02]  /*0780*/  SEL R8, R11, RZ, !P4 ;  /* 0x000000ff0b087207 */ /* 0x000fe40006000000 */
[----:B------:R-:W-:-:S02]  /*0790*/  FSEL R9, R9, R18, !P4 ;  /* 0x0000001209097208 */ /* 0x000fc40006000000 */
[----:B------:R-:W-:Y:S01]  /*07a0*/  FSEL R8, R8, R19, !P4 ;  /* 0x0000001308087208 */ /* 0x000fe20006000000 */
[----:B------:R-:W-:Y:S02]  /*07b0*/  IMAD R11, R3, 0x8300, R0 ;  /* 0x00008300030b7824 */ /* 0x000fe400078e0200 */
[----:B------:R-:W-:Y:S02]  /*07c0*/  FADD R2, R26, R9 ;  /* 0x000000091a027221 */ /* 0x000fe40000000000 */
[----:B------:R-:W-:Y:S01]  /*07d0*/  FADD R3, R27, R8 ;  /* 0x000000081b037221 */ /* 0x000fe20000000000 */
[----:B---3--:R-:W-:-:S04]  /*07e0*/  IMAD.WIDE R6, R11, 0x4, R6 ;  /* 0x000000040b067825 */ /* 0x008fc800078e0206 */
[----:B------:R-:W-:Y:S04]  /*07f0*/  STG.E.64 desc[UR4][R4.64], R2 ;  /* 0x0000000204007986 */ /* 0x000fe8000c101b04 */
[----:B------:R-:W-:Y:S01]  /*0800*/  STG.E.64 desc[UR4][R6.64], R26 ;  /* 0x0000001a06007986 */ /* 0x000fe2000c101b04 */
[----:B------:R-:W-:Y:S05]  /*0810*/  EXIT ;  /* 0x000000000000794d */ /* 0x000fea0003800000 */
.L_x_0:
[----:B------:R-:W-:-:S00]  /*0820*/  BRA `(.L_x_0) ;  /* 0xfffffffc00fc7947 */ /* 0x000fc0000383ffff */
[----:B------:R-:W-:-:S00]  /*0830*/  NOP ;  /* 0x0000000000007918 */ /* 0x000fc00000000000 */
        /* <DEDUP_REMOVED lines=12> */
.L_x_1:


//--------------------- .nv.constant0.triton_poi_fused_add_cat_6 --------------------------
	.section	.nv.constant0.triton_poi_fused_add_cat_6,"a",@progbits
	.sectionflags	@""
	.align	4
.nv.constant0.triton_poi_fused_add_cat_6:
	.zero		596
